//
// Generated by NVIDIA NVVM Compiler
//
// Compiler Build ID: CL-36424714
// Cuda compilation tools, release 13.0, V13.0.88
// Based on NVVM 20.0.0
//

.version 9.0
.target sm_100
.address_size 64

	// .globl	_Z23d_generate_mv_one_framePhS_Pi
// _ZZ23d_generate_mv_one_framePhS_PiE16reference_blocks has been demoted
// _ZZ23d_generate_mv_one_framePhS_PiE10sub_result has been demoted
// _ZZ23d_generate_mv_one_framePhS_PiE13currunt_block has been demoted

.visible .entry _Z23d_generate_mv_one_framePhS_Pi(
	.param .u64 .ptr .align 1 _Z23d_generate_mv_one_framePhS_Pi_param_0,
	.param .u64 .ptr .align 1 _Z23d_generate_mv_one_framePhS_Pi_param_1,
	.param .u64 .ptr .align 1 _Z23d_generate_mv_one_framePhS_Pi_param_2
)
{
	.reg .pred 	%p<35>;
	.reg .b16 	%rs<39>;
	.reg .b32 	%r<183>;
	.reg .b64 	%rd<17>;
	// demoted variable
	.shared .align 1 .b8 _ZZ23d_generate_mv_one_framePhS_PiE16reference_blocks[192];
	// demoted variable
	.shared .align 1 .b8 _ZZ23d_generate_mv_one_framePhS_PiE10sub_result[1200];
	// demoted variable
	.shared .align 1 .b8 _ZZ23d_generate_mv_one_framePhS_PiE13currunt_block[16];
	ld.param.u64 	%rd2, [_Z23d_generate_mv_one_framePhS_Pi_param_0];
	ld.param.u64 	%rd3, [_Z23d_generate_mv_one_framePhS_Pi_param_1];
	ld.param.u64 	%rd4, [_Z23d_generate_mv_one_framePhS_Pi_param_2];
	mov.u32 	%r66, %ctaid.x;
	shl.b32 	%r1, %r66, 2;
	mov.u32 	%r2, %ctaid.y;
	shl.b32 	%r67, %r2, 2;
	mov.u32 	%r3, %tid.x;
	cvt.u16.u32 	%rs1, %r3;
	mov.u32 	%r4, %tid.y;
	cvt.u16.u32 	%rs2, %r4;
	mov.u32 	%r5, %tid.z;
	add.s32 	%r68, %r3, %r1;
	add.s32 	%r6, %r68, -2;
	add.s32 	%r69, %r67, %r4;
	setp.gt.u32 	%p1, %r6, 351;
	add.s32 	%r70, %r69, -2;
	setp.gt.u32 	%p2, %r70, 287;
	or.pred  	%p3, %p1, %p2;
	or.b32  	%r8, %r3, %r4;
	and.b32  	%r71, %r8, 1016;
	setp.ne.s32 	%p4, %r71, 0;
	shl.b32 	%r72, %r5, 6;
	mov.u32 	%r73, _ZZ23d_generate_mv_one_framePhS_PiE16reference_blocks;
	add.s32 	%r74, %r73, %r72;
	shl.b32 	%r75, %r4, 3;
	add.s32 	%r76, %r74, %r75;
	add.s32 	%r9, %r76, %r3;
	or.pred  	%p5, %p4, %p3;
	@%p5 bra 	$L__BB0_2;
	cvta.to.global.u64 	%rd5, %rd3;
	sub.s32 	%r77, 2, %r5;
	mul.lo.s32 	%r78, %r77, 101376;
	mul.lo.s32 	%r79, %r69, 352;
	cvt.u64.u32 	%rd6, %r79;
	cvt.u64.u32 	%rd7, %r6;
	cvt.s64.s32 	%rd8, %r78;
	add.s64 	%rd9, %rd8, %rd7;
	add.s64 	%rd10, %rd9, %rd6;
	add.s64 	%rd11, %rd5, %rd10;
	ld.global.u8 	%rs3, [%rd11+-704];
	st.shared.u8 	[%r9], %rs3;
$L__BB0_2:
	and.b32  	%r80, %r8, 1020;
	setp.ne.s32 	%p6, %r80, 0;
	@%p6 bra 	$L__BB0_4;
	mad.lo.s32 	%r82, %r69, 352, %r68;
	cvt.u64.u32 	%rd12, %r82;
	cvta.to.global.u64 	%rd13, %rd2;
	add.s64 	%rd14, %rd13, %rd12;
	ld.global.u8 	%rs4, [%rd14];
	shl.b32 	%r83, %r4, 2;
	mov.u32 	%r84, _ZZ23d_generate_mv_one_framePhS_PiE13currunt_block;
	add.s32 	%r85, %r84, %r83;
	add.s32 	%r86, %r85, %r3;
	st.shared.u8 	[%r86], %rs4;
$L__BB0_4:
	mul.hi.u16 	%rs5, %rs2, 13108;
	mul.hi.u16 	%rs6, %rs1, 13108;
	cvt.u32.u16 	%r87, %rs6;
	bar.sync 	0;
	mul.wide.u16 	%r88, %rs5, 4;
	mov.u32 	%r89, _ZZ23d_generate_mv_one_framePhS_PiE13currunt_block;
	add.s32 	%r90, %r89, %r88;
	add.s32 	%r91, %r90, %r87;
	ld.shared.u8 	%rs7, [%r91];
	ld.shared.u8 	%rs9, [%r9];
	min.u16 	%rs11, %rs7, %rs9;
	max.u16 	%rs12, %rs7, %rs9;
	sub.s16 	%rs13, %rs12, %rs11;
	cvt.u32.u16 	%r92, %rs13;
	mov.u32 	%r93, _ZZ23d_generate_mv_one_framePhS_PiE10sub_result;
	mad.lo.s32 	%r10, %r5, 400, %r93;
	mad.lo.s32 	%r95, %r4, 20, %r10;
	add.s32 	%r96, %r95, %r4;
	st.shared.u8 	[%r96], %r92;
	bar.sync 	0;
	max.u32 	%r97, %r3, %r4;
	setp.gt.u32 	%p7, %r97, 4;
	@%p7 bra 	$L__BB0_6;
	mul.lo.s16 	%rs15, %rs5, 5;
	sub.s16 	%rs16, %rs2, %rs15;
	mul.lo.s16 	%rs18, %rs6, 5;
	sub.s16 	%rs19, %rs1, %rs18;
	cvt.u32.u16 	%r98, %rs19;
	mul.wide.u16 	%r99, %rs16, 20;
	add.s32 	%r100, %r10, %r99;
	add.s32 	%r101, %r100, %r98;
	add.s32 	%r102, %r10, %r98;
	add.s32 	%r103, %r102, %r99;
	ld.shared.u8 	%rs20, [%r103+105];
	ld.shared.u8 	%rs21, [%r101];
	add.s16 	%rs22, %rs21, %rs20;
	ld.shared.u8 	%rs23, [%r103+205];
	add.s16 	%rs24, %rs22, %rs23;
	ld.shared.u8 	%rs25, [%r103+305];
	add.s16 	%rs26, %rs24, %rs25;
	ld.shared.u8 	%rs27, [%r103+110];
	add.s16 	%rs28, %rs26, %rs27;
	ld.shared.u8 	%rs29, [%r103+210];
	add.s16 	%rs30, %rs28, %rs29;
	ld.shared.u8 	%rs31, [%r103+310];
	add.s16 	%rs32, %rs30, %rs31;
	ld.shared.u8 	%rs33, [%r103+115];
	add.s16 	%rs34, %rs32, %rs33;
	ld.shared.u8 	%rs35, [%r103+215];
	add.s16 	%rs36, %rs34, %rs35;
	ld.shared.u8 	%rs37, [%r103+315];
	add.s16 	%rs38, %rs36, %rs37;
	st.shared.u8 	[%r101], %rs38;
$L__BB0_6:
	bar.sync 	0;
	or.b32  	%r104, %r8, %r5;
	setp.ne.s32 	%p8, %r104, 0;
	@%p8 bra 	$L__BB0_59;
	mad.lo.s32 	%r107, %r2, 1408, %r1;
	mul.lo.s32 	%r108, %r107, 3;
	cvta.to.global.u64 	%rd15, %rd4;
	mul.wide.s32 	%rd16, %r108, 4;
	add.s64 	%rd1, %rd15, %rd16;
	mov.b32 	%r158, 0;
	st.global.u32 	[%rd1], %r158;
	st.global.u32 	[%rd1+4], %r158;
	mov.b32 	%r109, 1;
	st.global.u32 	[%rd1+8], %r109;
	add.s32 	%r11, %r5, 1;
	mov.b32 	%r156, 42;
$L__BB0_8:
	add.s32 	%r14, %r93, %r156;
	ld.shared.u8 	%r15, [%r14+-42];
	setp.ge.s32 	%p9, %r158, %r15;
	@%p9 bra 	$L__BB0_10;
	mov.b32 	%r111, -2;
	st.global.u32 	[%rd1], %r111;
	st.global.u32 	[%rd1+4], %r111;
	st.global.u32 	[%rd1+8], %r11;
	mov.u32 	%r158, %r15;
$L__BB0_10:
	ld.shared.u8 	%r17, [%r14+-22];
	setp.ge.u32 	%p10, %r158, %r17;
	@%p10 bra 	$L__BB0_12;
	mov.b32 	%r112, -2;
	st.global.u32 	[%rd1], %r112;
	mov.b32 	%r113, -1;
	st.global.u32 	[%rd1+4], %r113;
	st.global.u32 	[%rd1+8], %r11;
	mov.u32 	%r158, %r17;
$L__BB0_12:
	ld.shared.u8 	%r19, [%r14+-2];
	setp.ge.u32 	%p11, %r158, %r19;
	@%p11 bra 	$L__BB0_14;
	mov.b32 	%r114, -2;
	st.global.u32 	[%rd1], %r114;
	mov.b32 	%r115, 0;
	st.global.u32 	[%rd1+4], %r115;
	st.global.u32 	[%rd1+8], %r11;
	mov.u32 	%r158, %r19;
$L__BB0_14:
	ld.shared.u8 	%r21, [%r14+18];
	setp.ge.u32 	%p12, %r158, %r21;
	@%p12 bra 	$L__BB0_16;
	mov.b32 	%r116, -2;
	st.global.u32 	[%rd1], %r116;
	mov.b32 	%r117, 1;
	st.global.u32 	[%rd1+4], %r117;
	st.global.u32 	[%rd1+8], %r11;
	mov.u32 	%r158, %r21;
$L__BB0_16:
	ld.shared.u8 	%r23, [%r14+38];
	setp.ge.u32 	%p13, %r158, %r23;
	@%p13 bra 	$L__BB0_18;
	mov.b32 	%r118, -2;
	st.global.u32 	[%rd1], %r118;
	mov.b32 	%r119, 2;
	st.global.u32 	[%rd1+4], %r119;
	st.global.u32 	[%rd1+8], %r11;
	mov.u32 	%r158, %r23;
$L__BB0_18:
	ld.shared.u8 	%r25, [%r14+-41];
	setp.ge.u32 	%p14, %r158, %r25;
	@%p14 bra 	$L__BB0_20;
	mov.b32 	%r120, -1;
	st.global.u32 	[%rd1], %r120;
	mov.b32 	%r121, -2;
	st.global.u32 	[%rd1+4], %r121;
	st.global.u32 	[%rd1+8], %r11;
	mov.u32 	%r158, %r25;
$L__BB0_20:
	ld.shared.u8 	%r27, [%r14+-21];
	setp.ge.u32 	%p15, %r158, %r27;
	@%p15 bra 	$L__BB0_22;
	mov.b32 	%r122, -1;
	st.global.u32 	[%rd1], %r122;
	st.global.u32 	[%rd1+4], %r122;
	st.global.u32 	[%rd1+8], %r11;
	mov.u32 	%r158, %r27;
$L__BB0_22:
	ld.shared.u8 	%r29, [%r14+-1];
	setp.ge.u32 	%p16, %r158, %r29;
	@%p16 bra 	$L__BB0_24;
	mov.b32 	%r123, -1;
	st.global.u32 	[%rd1], %r123;
	mov.b32 	%r124, 0;
	st.global.u32 	[%rd1+4], %r124;
	st.global.u32 	[%rd1+8], %r11;
	mov.u32 	%r158, %r29;
$L__BB0_24:
	ld.shared.u8 	%r31, [%r14+19];
	setp.ge.u32 	%p17, %r158, %r31;
	@%p17 bra 	$L__BB0_26;
	mov.b32 	%r125, -1;
	st.global.u32 	[%rd1], %r125;
	mov.b32 	%r126, 1;
	st.global.u32 	[%rd1+4], %r126;
	st.global.u32 	[%rd1+8], %r11;
	mov.u32 	%r158, %r31;
$L__BB0_26:
	ld.shared.u8 	%r33, [%r14+39];
	setp.ge.u32 	%p18, %r158, %r33;
	@%p18 bra 	$L__BB0_28;
	mov.b32 	%r127, -1;
	st.global.u32 	[%rd1], %r127;
	mov.b32 	%r128, 2;
	st.global.u32 	[%rd1+4], %r128;
	st.global.u32 	[%rd1+8], %r11;
	mov.u32 	%r158, %r33;
$L__BB0_28:
	ld.shared.u8 	%r35, [%r14+-40];
	setp.ge.u32 	%p19, %r158, %r35;
	@%p19 bra 	$L__BB0_30;
	mov.b32 	%r129, 0;
	st.global.u32 	[%rd1], %r129;
	mov.b32 	%r130, -2;
	st.global.u32 	[%rd1+4], %r130;
	st.global.u32 	[%rd1+8], %r11;
	mov.u32 	%r158, %r35;
$L__BB0_30:
	ld.shared.u8 	%r37, [%r14+-20];
	setp.ge.u32 	%p20, %r158, %r37;
	@%p20 bra 	$L__BB0_32;
	mov.b32 	%r131, 0;
	st.global.u32 	[%rd1], %r131;
	mov.b32 	%r132, -1;
	st.global.u32 	[%rd1+4], %r132;
	st.global.u32 	[%rd1+8], %r11;
	mov.u32 	%r158, %r37;
$L__BB0_32:
	ld.shared.u8 	%r39, [%r14];
	setp.ge.u32 	%p21, %r158, %r39;
	@%p21 bra 	$L__BB0_34;
	mov.b32 	%r133, 0;
	st.global.u32 	[%rd1], %r133;
	st.global.u32 	[%rd1+4], %r133;
	st.global.u32 	[%rd1+8], %r11;
	mov.u32 	%r158, %r39;
$L__BB0_34:
	ld.shared.u8 	%r41, [%r14+20];
	setp.ge.u32 	%p22, %r158, %r41;
	@%p22 bra 	$L__BB0_36;
	mov.b32 	%r134, 0;
	st.global.u32 	[%rd1], %r134;
	mov.b32 	%r135, 1;
	st.global.u32 	[%rd1+4], %r135;
	st.global.u32 	[%rd1+8], %r11;
	mov.u32 	%r158, %r41;
$L__BB0_36:
	ld.shared.u8 	%r43, [%r14+40];
	setp.ge.u32 	%p23, %r158, %r43;
	@%p23 bra 	$L__BB0_38;
	mov.b32 	%r136, 0;
	st.global.u32 	[%rd1], %r136;
	mov.b32 	%r137, 2;
	st.global.u32 	[%rd1+4], %r137;
	st.global.u32 	[%rd1+8], %r11;
	mov.u32 	%r158, %r43;
$L__BB0_38:
	ld.shared.u8 	%r45, [%r14+-39];
	setp.ge.u32 	%p24, %r158, %r45;
	@%p24 bra 	$L__BB0_40;
	mov.b32 	%r138, 1;
	st.global.u32 	[%rd1], %r138;
	mov.b32 	%r139, -2;
	st.global.u32 	[%rd1+4], %r139;
	st.global.u32 	[%rd1+8], %r11;
	mov.u32 	%r158, %r45;
$L__BB0_40:
	ld.shared.u8 	%r47, [%r14+-19];
	setp.ge.u32 	%p25, %r158, %r47;
	@%p25 bra 	$L__BB0_42;
	mov.b32 	%r140, 1;
	st.global.u32 	[%rd1], %r140;
	mov.b32 	%r141, -1;
	st.global.u32 	[%rd1+4], %r141;
	st.global.u32 	[%rd1+8], %r11;
	mov.u32 	%r158, %r47;
$L__BB0_42:
	ld.shared.u8 	%r49, [%r14+1];
	setp.ge.u32 	%p26, %r158, %r49;
	@%p26 bra 	$L__BB0_44;
	mov.b32 	%r142, 1;
	st.global.u32 	[%rd1], %r142;
	mov.b32 	%r143, 0;
	st.global.u32 	[%rd1+4], %r143;
	st.global.u32 	[%rd1+8], %r11;
	mov.u32 	%r158, %r49;
$L__BB0_44:
	ld.shared.u8 	%r51, [%r14+21];
	setp.ge.u32 	%p27, %r158, %r51;
	@%p27 bra 	$L__BB0_46;
	mov.b32 	%r144, 1;
	st.global.u32 	[%rd1], %r144;
	st.global.u32 	[%rd1+4], %r144;
	st.global.u32 	[%rd1+8], %r11;
	mov.u32 	%r158, %r51;
$L__BB0_46:
	ld.shared.u8 	%r53, [%r14+41];
	setp.ge.u32 	%p28, %r158, %r53;
	@%p28 bra 	$L__BB0_48;
	mov.b32 	%r145, 1;
	st.global.u32 	[%rd1], %r145;
	mov.b32 	%r146, 2;
	st.global.u32 	[%rd1+4], %r146;
	st.global.u32 	[%rd1+8], %r11;
	mov.u32 	%r158, %r53;
$L__BB0_48:
	ld.shared.u8 	%r55, [%r14+-38];
	setp.ge.u32 	%p29, %r158, %r55;
	@%p29 bra 	$L__BB0_50;
	mov.b32 	%r147, 2;
	st.global.u32 	[%rd1], %r147;
	mov.b32 	%r148, -2;
	st.global.u32 	[%rd1+4], %r148;
	st.global.u32 	[%rd1+8], %r11;
	mov.u32 	%r158, %r55;
$L__BB0_50:
	ld.shared.u8 	%r57, [%r14+-18];
	setp.ge.u32 	%p30, %r158, %r57;
	@%p30 bra 	$L__BB0_52;
	mov.b32 	%r149, 2;
	st.global.u32 	[%rd1], %r149;
	mov.b32 	%r150, -1;
	st.global.u32 	[%rd1+4], %r150;
	st.global.u32 	[%rd1+8], %r11;
	mov.u32 	%r158, %r57;
$L__BB0_52:
	ld.shared.u8 	%r59, [%r14+2];
	setp.ge.u32 	%p31, %r158, %r59;
	@%p31 bra 	$L__BB0_54;
	mov.b32 	%r151, 2;
	st.global.u32 	[%rd1], %r151;
	mov.b32 	%r152, 0;
	st.global.u32 	[%rd1+4], %r152;
	st.global.u32 	[%rd1+8], %r11;
	mov.u32 	%r158, %r59;
$L__BB0_54:
	ld.shared.u8 	%r61, [%r14+22];
	setp.ge.u32 	%p32, %r158, %r61;
	@%p32 bra 	$L__BB0_56;
	mov.b32 	%r153, 2;
	st.global.u32 	[%rd1], %r153;
	mov.b32 	%r154, 1;
	st.global.u32 	[%rd1+4], %r154;
	st.global.u32 	[%rd1+8], %r11;
	mov.u32 	%r158, %r61;
$L__BB0_56:
	ld.shared.u8 	%r63, [%r14+42];
	setp.ge.u32 	%p33, %r158, %r63;
	@%p33 bra 	$L__BB0_58;
	mov.b32 	%r155, 2;
	st.global.u32 	[%rd1], %r155;
	st.global.u32 	[%rd1+4], %r155;
	st.global.u32 	[%rd1+8], %r11;
	mov.u32 	%r158, %r63;
$L__BB0_58:
	add.s32 	%r156, %r156, 400;
	setp.ne.s32 	%p34, %r156, 1242;
	@%p34 bra 	$L__BB0_8;
$L__BB0_59:
	bar.sync 	0;
	ret;

}


// ===== COMPILED SASS (sm_100) =====

	.target	sm_100

	.elftype	@"ET_EXEC"


//--------------------- .note.nv.tkinfo           --------------------------
	.section	.note.nv.tkinfo,"",@"SHT_NOTE"
	.sectionflags	@"SHF_NOTE_NV_TKINFO"
	.tkinfo
        /*0018*/ 	.word	0x00000002
        /*0030*/ 	.string	""
        /*0030*/ 	.string	"ptxas"
        /*0030*/ 	.string	"Cuda compilation tools, release 13.0, V13.0.88"
        /*0030*/ 	.string	"Build cuda_13.0.r13.0/compiler.36424714_0"
        /*0030*/ 	.string	"-arch sm_100 -m 64 "



//--------------------- .note.nv.cuinfo           --------------------------
	.section	.note.nv.cuinfo,"",@"SHT_NOTE"
	.sectionflags	@"SHF_NOTE_NV_CUINFO"
        /*0018*/ 	.short	0x0002
        /*001a*/ 	.short	0x0064
        /*001c*/ 	.short	0x0082
	.zero		2


//--------------------- .nv.info                  --------------------------
	.section	.nv.info,"",@"SHT_CUDA_INFO"
	.align	4


	//----- nvinfo : EIATTR_REGCOUNT
	.align		4
        /*0000*/ 	.byte	0x04, 0x2f
        /*0002*/ 	.short	(.L_1 - .L_0)
	.align		4
.L_0:
        /*0004*/ 	.word	index@(_Z23d_generate_mv_one_framePhS_Pi)
        /*0008*/ 	.word	0x0000001a


	//----- nvinfo : EIATTR_FRAME_SIZE
	.align		4
.L_1:
        /*000c*/ 	.byte	0x04, 0x11
        /*000e*/ 	.short	(.L_3 - .L_2)
	.align		4
.L_2:
        /*0010*/ 	.word	index@(_Z23d_generate_mv_one_framePhS_Pi)
        /*0014*/ 	.word	0x00000000


	//----- nvinfo : EIATTR_MIN_STACK_SIZE
	.align		4
.L_3:
        /*0018*/ 	.byte	0x04, 0x12
        /*001a*/ 	.short	(.L_5 - .L_4)
	.align		4
.L_4:
        /*001c*/ 	.word	index@(_Z23d_generate_mv_one_framePhS_Pi)
        /*0020*/ 	.word	0x00000000
.L_5:


//--------------------- .nv.compat                --------------------------
	.section	.nv.compat,"",@"SHT_CUDA_COMPAT_INFO"
	.align	4
        /*0000*/ 	.byte	0x02, 0x09, 0x00, 0x00, 0x02, 0x02, 0x01, 0x00, 0x02, 0x05, 0x05, 0x00, 0x03, 0x07, 0x01, 0x01
        /*0010*/ 	.byte	0x02, 0x03, 0x00, 0x00, 0x02, 0x06, 0x01, 0x00, 0x04, 0x0b, 0x08, 0x00, 0x09, 0x00, 0x00, 0x00
        /*0020*/ 	.byte	0x00, 0x00, 0x00, 0x00


//--------------------- .nv.info._Z23d_generate_mv_one_framePhS_Pi --------------------------
	.section	.nv.info._Z23d_generate_mv_one_framePhS_Pi,"",@"SHT_CUDA_INFO"
	.sectionflags	@""
	.align	4


	//----- nvinfo : EIATTR_CUDA_API_VERSION
	.align		4
        /*0000*/ 	.byte	0x04, 0x37
        /*0002*/ 	.short	(.L_7 - .L_6)
.L_6:
        /*0004*/ 	.word	0x00000082


	//----- nvinfo : EIATTR_KPARAM_INFO
	.align		4
.L_7:
        /*0008*/ 	.byte	0x04, 0x17
        /*000a*/ 	.short	(.L_9 - .L_8)
.L_8:
        /*000c*/ 	.word	0x00000000
        /*0010*/ 	.short	0x0002
        /*0012*/ 	.short	0x0010
        /*0014*/ 	.byte	0x00, 0xf5, 0x21, 0x00


	//----- nvinfo : EIATTR_KPARAM_INFO
	.align		4
.L_9:
        /*0018*/ 	.byte	0x04, 0x17
        /*001a*/ 	.short	(.L_11 - .L_10)
.L_10:
        /*001c*/ 	.word	0x00000000
        /*0020*/ 	.short	0x0001
        /*0022*/ 	.short	0x0008
        /*0024*/ 	.byte	0x00, 0xf5, 0x21, 0x00


	//----- nvinfo : EIATTR_KPARAM_INFO
	.align		4
.L_11:
        /*0028*/ 	.byte	0x04, 0x17
        /*002a*/ 	.short	(.L_13 - .L_12)
.L_12:
        /*002c*/ 	.word	0x00000000
        /*0030*/ 	.short	0x0000
        /*0032*/ 	.short	0x0000
        /*0034*/ 	.byte	0x00, 0xf5, 0x21, 0x00


	//----- nvinfo : EIATTR_SPARSE_MMA_MASK
	.align		4
.L_13:
        /*0038*/ 	.byte	0x03, 0x50
        /*003a*/ 	.short	0x0000


	//----- nvinfo : EIATTR_MAXREG_COUNT
	.align		4
        /*003c*/ 	.byte	0x03, 0x1b
        /*003e*/ 	.short	0x00ff


	//----- nvinfo : EIATTR_NUM_BARRIERS
	.align		4
        /*0040*/ 	.byte	0x02, 0x4c
        /*0042*/ 	.byte	0x01
	.zero		1


	//----- nvinfo : EIATTR_MERCURY_ISA_VERSION
	.align		4
        /*0044*/ 	.byte	0x03, 0x5f
        /*0046*/ 	.short	0x0101


	//----- nvinfo : EIATTR_VRC_CTA_INIT_COUNT
	.align		4
        /*0048*/ 	.byte	0x02, 0x4a
	.zero		1
	.zero		1


	//----- nvinfo : EIATTR_EXIT_INSTR_OFFSETS
	.align		4
        /*004c*/ 	.byte	0x04, 0x1c
        /*004e*/ 	.short	(.L_15 - .L_14)


	//   ....[0]....
.L_14:
        /*0050*/ 	.word	0x00001390


	//----- nvinfo : EIATTR_CRS_STACK_SIZE
	.align		4
.L_15:
        /*0054*/ 	.byte	0x04, 0x1e
        /*0056*/ 	.short	(.L_17 - .L_16)
.L_16:
        /*0058*/ 	.word	0x00000000


	//----- nvinfo : EIATTR_CBANK_PARAM_SIZE
	.align		4
.L_17:
        /*005c*/ 	.byte	0x03, 0x19
        /*005e*/ 	.short	0x0018


	//----- nvinfo : EIATTR_PARAM_CBANK
	.align		4
        /*0060*/ 	.byte	0x04, 0x0a
        /*0062*/ 	.short	(.L_19 - .L_18)
	.align		4
.L_18:
        /*0064*/ 	.word	index@(.nv.constant0._Z23d_generate_mv_one_framePhS_Pi)
        /*0068*/ 	.short	0x0380
        /*006a*/ 	.short	0x0018


	//----- nvinfo : EIATTR_SW_WAR
	.align		4
.L_19:
        /*006c*/ 	.byte	0x04, 0x36
        /*006e*/ 	.short	(.L_21 - .L_20)
.L_20:
        /*0070*/ 	.word	0x00000008
.L_21:


//--------------------- .nv.callgraph             --------------------------
	.section	.nv.callgraph,"",@"SHT_CUDA_CALLGRAPH"
	.align	4
	.sectionentsize	8
	.align		4
        /*0000*/ 	.word	0x00000000
	.align		4
        /*0004*/ 	.word	0xffffffff
	.align		4
        /*0008*/ 	.word	0x00000000
	.align		4
        /*000c*/ 	.word	0xfffffffe
	.align		4
        /*0010*/ 	.word	0x00000000
	.align		4
        /*0014*/ 	.word	0xfffffffd
	.align		4
        /*0018*/ 	.word	0x00000000
	.align		4
        /*001c*/ 	.word	0xfffffffc


//--------------------- .text._Z23d_generate_mv_one_framePhS_Pi --------------------------
	.section	.text._Z23d_generate_mv_one_framePhS_Pi,"ax",@progbits
	.align	128
        .global         _Z23d_generate_mv_one_framePhS_Pi
        .type           _Z23d_generate_mv_one_framePhS_Pi,@function
        .size           _Z23d_generate_mv_one_framePhS_Pi,(.L_x_6 - _Z23d_generate_mv_one_framePhS_Pi)
        .other          _Z23d_generate_mv_one_framePhS_Pi,@"STO_CUDA_ENTRY STV_DEFAULT"
_Z23d_generate_mv_one_framePhS_Pi:
.text._Z23d_generate_mv_one_framePhS_Pi:
[----:B------:R-:W-:Y:S01]  /*0000*/  LDC R1, c[0x0][0x37c] ;  /* 0x0000df00ff017b82 */ /* 0x000fe20000000800 */
[----:B------:R-:W0:Y:S01]  /*0010*/  S2R R7, SR_CTAID.Y ;  /* 0x0000000000077919 */ /* 0x000e220000002600 */
[----:B------:R-:W1:Y:S01]  /*0020*/  LDCU.64 UR8, c[0x0][0x358] ;  /* 0x00006b00ff0877ac */ /* 0x000e620008000a00 */
[----:B------:R-:W0:Y:S01]  /*0030*/  S2R R8, SR_TID.Y ;  /* 0x0000000000087919 */ /* 0x000e220000002200 */
[----:B------:R-:W2:Y:S01]  /*0040*/  S2R R6, SR_CTAID.X ;  /* 0x0000000000067919 */ /* 0x000ea20000002500 */
[----:B------:R-:W3:Y:S01]  /*0050*/  S2R R9, SR_TID.X ;  /* 0x0000000000097919 */ /* 0x000ee20000002100 */
[----:B0-----:R-:W-:Y:S02]  /*0060*/  IMAD R13, R7, 0x4, R8 ;  /* 0x00000004070d7824 */ /* 0x001fe400078e0208 */
[----:B--2---:R-:W-:Y:S02]  /*0070*/  IMAD.SHL.U32 R6, R6, 0x4, RZ ;  /* 0x0000000406067824 */ /* 0x004fe400078e00ff */
[----:B------:R-:W-:-:S02]  /*0080*/  VIADD R0, R13, 0xfffffffe ;  /* 0xfffffffe0d007836 */ /* 0x000fc40000000000 */
[----:B---3--:R-:W-:Y:S01]  /*0090*/  IMAD.IADD R10, R6, 0x1, R9 ;  /* 0x00000001060a7824 */ /* 0x008fe200078e0209 */
[----:B------:R-:W-:Y:S02]  /*00a0*/  LOP3.LUT P1, RZ, R9, 0x3f8, R8, 0xc8, !PT ;  /* 0x000003f809ff7812 */ /* 0x000fe4000782c808 */
[----:B------:R-:W-:Y:S02]  /*00b0*/  ISETP.GT.U32.AND P0, PT, R0, 0x11f, PT ;  /* 0x0000011f0000780c */ /* 0x000fe40003f04070 */
[----:B------:R-:W-:Y:S01]  /*00c0*/  IADD3 R11, PT, PT, R10, -0x2, RZ ;  /* 0xfffffffe0a0b7810 */ /* 0x000fe20007ffe0ff */
[----:B------:R-:W0:Y:S03]  /*00d0*/  S2R R0, SR_TID.Z ;  /* 0x0000000000007919 */ /* 0x000e260000002300 */
[----:B------:R-:W-:-:S04]  /*00e0*/  ISETP.GT.U32.OR P0, PT, R11, 0x15f, P0 ;  /* 0x0000015f0b00780c */ /* 0x000fc80000704470 */
[----:B------:R-:W-:Y:S02]  /*00f0*/  PLOP3.LUT P0, PT, P1, P0, PT, 0xf8, 0x8f ;  /* 0x00000000008f781c */ /* 0x000fe40000f01f70 */
[----:B------:R-:W-:-:S11]  /*0100*/  LOP3.LUT P1, RZ, R9, 0x3fc, R8, 0xc8, !PT ;  /* 0x000003fc09ff7812 */ /* 0x000fd6000782c808 */
[----:B------:R-:W2:Y:S01]  /*0110*/  @!P0 LDC.64 R4, c[0x0][0x388] ;  /* 0x0000e200ff048b82 */ /* 0x000ea20000000a00 */
[----:B------:R-:W-:Y:S02]  /*0120*/  @!P0 IMAD.MOV.U32 R15, RZ, RZ, -0x18c00 ;  /* 0xfffe7400ff0f8424 */ /* 0x000fe400078e00ff */
[C---:B------:R-:W-:Y:S02]  /*0130*/  @!P0 IMAD R14, R13.reuse, 0x160, RZ ;  /* 0x000001600d0e8824 */ /* 0x040fe400078e02ff */
[----:B------:R-:W-:-:S03]  /*0140*/  @!P1 IMAD R13, R13, 0x160, R10 ;  /* 0x000001600d0d9824 */ /* 0x000fc600078e020a */
[----:B------:R-:W3:Y:S01]  /*0150*/  @!P1 LDC.64 R2, c[0x0][0x380] ;  /* 0x0000e000ff029b82 */ /* 0x000ee20000000a00 */
[----:B0-----:R-:W-:-:S05]  /*0160*/  @!P0 IMAD R12, R0, R15, 0x31800 ;  /* 0x00031800000c8424 */ /* 0x001fca00078e020f */
[----:B------:R-:W-:Y:S02]  /*0170*/  @!P0 IADD3 R11, P2, P3, R14, R12, R11 ;  /* 0x0000000c0e0b8210 */ /* 0x000fe40007b5e00b */
[----:B------:R-:W-:-:S04]  /*0180*/  @!P0 SHF.R.S32.HI R12, RZ, 0x1f, R12 ;  /* 0x0000001fff0c8819 */ /* 0x000fc8000001140c */
[----:B------:R-:W-:Y:S02]  /*0190*/  @!P0 IADD3.X R12, PT, PT, RZ, R12, RZ, P2, P3 ;  /* 0x0000000cff0c8210 */ /* 0x000fe400017e64ff */
[----:B--2---:R-:W-:-:S05]  /*01a0*/  @!P0 IADD3 R4, P4, PT, R11, R4, RZ ;  /* 0x000000040b048210 */ /* 0x004fca0007f9e0ff */
[----:B------:R-:W-:Y:S01]  /*01b0*/  @!P0 IMAD.X R5, R12, 0x1, R5, P4 ;  /* 0x000000010c058824 */ /* 0x000fe200020e0605 */
[----:B---3--:R-:W-:-:S05]  /*01c0*/  @!P1 IADD3 R2, P5, PT, R13, R2, RZ ;  /* 0x000000020d029210 */ /* 0x008fca0007fbe0ff */
[----:B-1----:R-:W2:Y:S01]  /*01d0*/  @!P0 LDG.E.U8 R5, desc[UR8][R4.64+-0x2c0] ;  /* 0xfffd400804058981 */ /* 0x002ea2000c1e1100 */
[----:B------:R-:W-:-:S06]  /*01e0*/  @!P1 IMAD.X R3, RZ, RZ, R3, P5 ;  /* 0x000000ffff039224 */ /* 0x000fcc00028e0603 */
[----:B------:R0:W3:Y:S01]  /*01f0*/  @!P1 LDG.E.U8 R3, desc[UR8][R2.64] ;  /* 0x0000000802039981 */ /* 0x0000e2000c1e1100 */
[----:B------:R-:W1:Y:S01]  /*0200*/  S2UR UR6, SR_CgaCtaId ;  /* 0x00000000000679c3 */ /* 0x000e620000008800 */
[----:B------:R-:W-:Y:S01]  /*0210*/  UMOV UR4, 0x400 ;  /* 0x0000040000047882 */ /* 0x000fe20000000000 */
[----:B------:R-:W-:Y:S01]  /*0220*/  LOP3.LUT R10, R8, 0xffff, RZ, 0xc0, !PT ;  /* 0x0000ffff080a7812 */ /* 0x000fe200078ec0ff */
[----:B------:R-:W-:-:S04]  /*0230*/  UIADD3 UR5, UPT, UPT, UR4, 0x570, URZ ;  /* 0x0000057004057890 */ /* 0x000fc8000fffe0ff */
[----:B------:R-:W-:-:S05]  /*0240*/  IMAD R10, R10, 0x3334, RZ ;  /* 0x000033340a0a7824 */ /* 0x000fca00078e02ff */
[----:B0-----:R-:W-:Y:S01]  /*0250*/  SHF.R.U32.HI R2, RZ, 0x10, R10 ;  /* 0x00000010ff027819 */ /* 0x001fe2000001160a */
[----:B-1----:R-:W-:Y:S02]  /*0260*/  ULEA UR7, UR6, UR4, 0x18 ;  /* 0x0000000406077291 */ /* 0x002fe4000f8ec0ff */
[----:B------:R-:W-:-:S04]  /*0270*/  ULEA UR5, UR6, UR5, 0x18 ;  /* 0x0000000506057291 */ /* 0x000fc8000f8ec0ff */
[----:B------:R-:W-:Y:S02]  /*0280*/  LEA R11, R0, UR7, 0x6 ;  /* 0x00000007000b7c11 */ /* 0x000fe4000f8e30ff */
[C---:B------:R-:W-:Y:S02]  /*0290*/  @!P1 LEA R10, R8.reuse, UR5, 0x2 ;  /* 0x00000005080a9c11 */ /* 0x040fe4000f8e10ff */
[----:B------:R-:W-:-:S03]  /*02a0*/  LEA R4, R8, R11, 0x3 ;  /* 0x0000000b08047211 */ /* 0x000fc600078e18ff */
[--C-:B------:R-:W-:Y:S02]  /*02b0*/  @!P1 IMAD.IADD R10, R10, 0x1, R9.reuse ;  /* 0x000000010a0a9824 */ /* 0x100fe400078e0209 */
[----:B------:R-:W-:Y:S01]  /*02c0*/  IMAD.IADD R4, R4, 0x1, R9 ;  /* 0x0000000104047824 */ /* 0x000fe200078e0209 */
[----:B------:R-:W-:-:S05]  /*02d0*/  LOP3.LUT R12, R9, 0xffff, RZ, 0xc0, !PT ;  /* 0x0000ffff090c7812 */ /* 0x000fca00078ec0ff */
[----:B------:R-:W-:-:S05]  /*02e0*/  IMAD R12, R12, 0x3334, RZ ;  /* 0x000033340c0c7824 */ /* 0x000fca00078e02ff */
[----:B------:R-:W-:Y:S02]  /*02f0*/  SHF.R.U32.HI R11, RZ, 0x10, R12 ;  /* 0x00000010ff0b7819 */ /* 0x000fe4000001160c */
[----:B------:R-:W-:-:S05]  /*0300*/  LEA R12, R2, UR5, 0x2 ;  /* 0x00000005020c7c11 */ /* 0x000fca000f8e10ff */
[----:B------:R-:W-:Y:S01]  /*0310*/  IMAD.IADD R12, R11, 0x1, R12 ;  /* 0x000000010b0c7824 */ /* 0x000fe200078e020c */
[----:B------:R-:W-:-:S04]  /*0320*/  UIADD3 UR4, UPT, UPT, UR4, 0xc0, URZ ;  /* 0x000000c004047890 */ /* 0x000fc8000fffe0ff */
[----:B------:R-:W-:Y:S01]  /*0330*/  ULEA UR4, UR6, UR4, 0x18 ;  /* 0x0000000406047291 */ /* 0x000fe2000f8ec0ff */
[----:B------:R-:W-:Y:S01]  /*0340*/  BSSY.RECONVERGENT B0, `(.L_x_0) ;  /* 0x0000036000007945 */ /* 0x000fe20003800200 */
[----:B--2---:R0:W-:Y:S04]  /*0350*/  @!P0 STS.U8 [R4], R5 ;  /* 0x0000000504008388 */ /* 0x0041e80000000000 */
[----:B---3--:R-:W-:Y:S01]  /*0360*/  @!P1 STS.U8 [R10], R3 ;  /* 0x000000030a009388 */ /* 0x008fe20000000000 */
[----:B------:R-:W-:Y:S06]  /*0370*/  BAR.SYNC.DEFER_BLOCKING 0x0 ;  /* 0x0000000000007b1d */ /* 0x000fec0000010000 */
[----:B------:R1:W-:Y:S04]  /*0380*/  LDS.U8 R14, [R4] ;  /* 0x00000000040e7984 */ /* 0x0003e80000000000 */
[----:B------:R-:W2:Y:S01]  /*0390*/  LDS.U8 R12, [R12] ;  /* 0x000000000c0c7984 */ /* 0x000ea20000000000 */
[----:B0-----:R-:W-:Y:S01]  /*03a0*/  IMAD.U32 R5, RZ, RZ, UR4 ;  /* 0x00000004ff057e24 */ /* 0x001fe2000f8e00ff */
[----:B-1----:R-:W-:-:S03]  /*03b0*/  VIMNMX.U32 R4, PT, PT, R9, R8, !PT ;  /* 0x0000000809047248 */ /* 0x002fc60007fe0000 */
[----:B------:R-:W-:Y:S01]  /*03c0*/  IMAD R5, R0, 0x190, R5 ;  /* 0x0000019000057824 */ /* 0x000fe200078e0205 */
[----:B------:R-:W-:-:S03]  /*03d0*/  ISETP.GT.U32.AND P1, PT, R4, 0x4, PT ;  /* 0x000000040400780c */ /* 0x000fc60003f24070 */
[----:B------:R-:W-:Y:S01]  /*03e0*/  IMAD R4, R8, 0x15, R5 ;  /* 0x0000001508047824 */ /* 0x000fe200078e0205 */
[----:B------:R-:W-:Y:S02]  /*03f0*/  LOP3.LUT P0, RZ, R0, R9, R8, 0xfe, !PT ;  /* 0x0000000900ff7212 */ /* 0x000fe4000780fe08 */
[CC--:B--2---:R-:W-:Y:S02]  /*0400*/  VIMNMX.U16x2 R13, PT, PT, R12.reuse, R14.reuse, PT ;  /* 0x0000000e0c0d7248 */ /* 0x0c4fe40003fe0200 */
[----:B------:R-:W-:Y:S02]  /*0410*/  VIMNMX.U16x2 R14, PT, PT, R12, R14, !PT ;  /* 0x0000000e0c0e7248 */ /* 0x000fe40007fe0200 */
[----:B------:R-:W-:Y:S02]  /*0420*/  IADD3 R13, PT, PT, RZ, -R13, RZ ;  /* 0x8000000dff0d7210 */ /* 0x000fe40007ffe0ff */
[----:B------:R-:W-:Y:S02]  /*0430*/  PRMT R3, R14, 0x7610, R3 ;  /* 0x000076100e037816 */ /* 0x000fe40000000003 */
[----:B------:R-:W-:-:S05]  /*0440*/  PRMT R10, R13, 0x7710, RZ ;  /* 0x000077100d0a7816 */ /* 0x000fca00000000ff */
[----:B------:R-:W-:-:S05]  /*0450*/  IMAD.IADD R3, R3, 0x1, R10 ;  /* 0x0000000103037824 */ /* 0x000fca00078e020a */
[----:B------:R-:W-:-:S05]  /*0460*/  LOP3.LUT R3, R3, 0xffff, RZ, 0xc0, !PT ;  /* 0x0000ffff03037812 */ /* 0x000fca00078ec0ff */
[----:B------:R0:W-:Y:S01]  /*0470*/  STS.U8 [R4], R3 ;  /* 0x0000000304007388 */ /* 0x0001e20000000000 */
[----:B------:R-:W-:Y:S06]  /*0480*/  BAR.SYNC.DEFER_BLOCKING 0x0 ;  /* 0x0000000000007b1d */ /* 0x000fec0000010000 */
[----:B------:R-:W-:Y:S05]  /*0490*/  @P1 BRA `(.L_x_1) ;  /* 0x0000000000801947 */ /* 0x000fea0003800000 */
[----:B0-----:R-:W-:Y:S02]  /*04a0*/  PRMT R3, R11, 0x9910, RZ ;  /* 0x000099100b037816 */ /* 0x001fe400000000ff */
[----:B------:R-:W-:-:S03]  /*04b0*/  PRMT R2, R2, 0x9910, RZ ;  /* 0x0000991002027816 */ /* 0x000fc600000000ff */
[----:B------:R-:W-:Y:S02]  /*04c0*/  IMAD R3, R3, 0x5, RZ ;  /* 0x0000000503037824 */ /* 0x000fe400078e02ff */
[----:B------:R-:W-:Y:S02]  /*04d0*/  IMAD R2, R2, 0x5, RZ ;  /* 0x0000000502027824 */ /* 0x000fe400078e02ff */
[----:B------:R-:W-:-:S03]  /*04e0*/  IMAD.MOV R4, RZ, RZ, -R3 ;  /* 0x000000ffff047224 */ /* 0x000fc600078e0a03 */
[----:B------:R-:W-:Y:S02]  /*04f0*/  IADD3 R3, PT, PT, RZ, -R2, RZ ;  /* 0x80000002ff037210 */ /* 0x000fe40007ffe0ff */
[----:B------:R-:W-:Y:S02]  /*0500*/  PRMT R2, R4, 0x7710, RZ ;  /* 0x0000771004027816 */ /* 0x000fe400000000ff */
[----:B------:R-:W-:-:S03]  /*0510*/  PRMT R3, R3, 0x7710, RZ ;  /* 0x0000771003037816 */ /* 0x000fc600000000ff */
[----:B------:R-:W-:Y:S02]  /*0520*/  IMAD.IADD R9, R2, 0x1, R9 ;  /* 0x0000000102097824 */ /* 0x000fe400078e0209 */
[----:B------:R-:W-:-:S03]  /*0530*/  IMAD.IADD R8, R3, 0x1, R8 ;  /* 0x0000000103087824 */ /* 0x000fc600078e0208 */
[----:B------:R-:W-:Y:S02]  /*0540*/  LOP3.LUT R2, R9, 0xffff, RZ, 0xc0, !PT ;  /* 0x0000ffff09027812 */ /* 0x000fe400078ec0ff */
[----:B------:R-:W-:-:S03]  /*0550*/  LOP3.LUT R8, R8, 0xffff, RZ, 0xc0, !PT ;  /* 0x0000ffff08087812 */ /* 0x000fc600078ec0ff */
[----:B------:R-:W-:Y:S02]  /*0560*/  IMAD.IADD R3, R5, 0x1, R2 ;  /* 0x0000000105037824 */ /* 0x000fe400078e0202 */
[C---:B------:R-:W-:Y:S02]  /*0570*/  IMAD R5, R8.reuse, 0x14, R5 ;  /* 0x0000001408057824 */ /* 0x040fe400078e0205 */
[----:B------:R-:W-:-:S03]  /*0580*/  IMAD R3, R8, 0x14, R3 ;  /* 0x0000001408037824 */ /* 0x000fc600078e0203 */
[----:B------:R-:W-:Y:S02]  /*0590*/  IADD3 R5, PT, PT, R2, R5, RZ ;  /* 0x0000000502057210 */ /* 0x000fe40007ffe0ff */
[----:B------:R-:W-:Y:S04]  /*05a0*/  LDS.U8 R2, [R3+0x69] ;  /* 0x0000690003027984 */ /* 0x000fe80000000000 */
[----:B------:R-:W-:Y:S04]  /*05b0*/  LDS.U8 R9, [R5] ;  /* 0x0000000005097984 */ /* 0x000fe80000000000 */
[----:B------:R-:W0:Y:S04]  /*05c0*/  LDS.U8 R4, [R3+0xcd] ;  /* 0x0000cd0003047984 */ /* 0x000e280000000000 */
[----:B------:R-:W-:Y:S04]  /*05d0*/  LDS.U8 R11, [R3+0x131] ;  /* 0x00013100030b7984 */ /* 0x000fe80000000000 */
[----:B------:R-:W1:Y:S04]  /*05e0*/  LDS.U8 R8, [R3+0x6e] ;  /* 0x00006e0003087984 */ /* 0x000e680000000000 */
[----:B------:R-:W-:Y:S04]  /*05f0*/  LDS.U8 R13, [R3+0xd2] ;  /* 0x0000d200030d7984 */ /* 0x000fe80000000000 */
[----:B------:R-:W2:Y:S04]  /*0600*/  LDS.U8 R10, [R3+0x136] ;  /* 0x00013600030a7984 */ /* 0x000ea80000000000 */
[----:B------:R-:W-:Y:S04]  /*0610*/  LDS.U8 R15, [R3+0x73] ;  /* 0x00007300030f7984 */ /* 0x000fe80000000000 */
[----:B------:R-:W3:Y:S04]  /*0620*/  LDS.U8 R12, [R3+0xd7] ;  /* 0x0000d700030c7984 */ /* 0x000ee80000000000 */
[----:B------:R-:W4:Y:S01]  /*0630*/  LDS.U8 R17, [R3+0x13b] ;  /* 0x00013b0003117984 */ /* 0x000f220000000000 */
[----:B0-----:R-:W-:-:S04]  /*0640*/  IADD3 R2, PT, PT, R4, R9, R2 ;  /* 0x0000000904027210 */ /* 0x001fc80007ffe002 */
[----:B-1----:R-:W-:-:S04]  /*0650*/  IADD3 R2, PT, PT, R8, R2, R11 ;  /* 0x0000000208027210 */ /* 0x002fc80007ffe00b */
[----:B--2---:R-:W-:-:S04]  /*0660*/  IADD3 R2, PT, PT, R10, R2, R13 ;  /* 0x000000020a027210 */ /* 0x004fc80007ffe00d */
[----:B---3--:R-:W-:-:S05]  /*0670*/  IADD3 R2, PT, PT, R12, R2, R15 ;  /* 0x000000020c027210 */ /* 0x008fca0007ffe00f */
[----:B----4-:R-:W-:-:S05]  /*0680*/  IMAD.IADD R2, R2, 0x1, R17 ;  /* 0x0000000102027824 */ /* 0x010fca00078e0211 */
[----:B------:R1:W-:Y:S02]  /*0690*/  STS.U8 [R5], R2 ;  /* 0x0000000205007388 */ /* 0x0003e40000000000 */
.L_x_1:
[----:B------:R-:W-:Y:S05]  /*06a0*/  BSYNC.RECONVERGENT B0 ;  /* 0x0000000000007941 */ /* 0x000fea0003800200 */
.L_x_0:
[----:B------:R-:W-:Y:S06]  /*06b0*/  BAR.SYNC.DEFER_BLOCKING 0x0 ;  /* 0x0000000000007b1d */ /* 0x000fec0000010000 */
[----:B------:R-:W-:Y:S04]  /*06c0*/  BSSY.RECONVERGENT B0, `(.L_x_2) ;  /* 0x00000cb000007945 */ /* 0x000fe80003800200 */
[----:B------:R-:W-:Y:S05]  /*06d0*/  @P0 BRA `(.L_x_3) ;  /* 0x0000000c00240947 */ /* 0x000fea0003800000 */
[----:B01----:R-:W0:Y:S01]  /*06e0*/  LDC.64 R2, c[0x0][0x390] ;  /* 0x0000e400ff027b82 */ /* 0x003e220000000a00 */
[----:B------:R-:W-:Y:S02]  /*06f0*/  IMAD R6, R7, 0x580, R6 ;  /* 0x0000058007067824 */ /* 0x000fe400078e0206 */
[----:B------:R-:W-:Y:S02]  /*0700*/  IMAD.MOV.U32 R7, RZ, RZ, 0x1 ;  /* 0x00000001ff077424 */ /* 0x000fe400078e00ff */
[----:B------:R-:W-:Y:S02]  /*0710*/  IMAD R5, R6, 0x3, RZ ;  /* 0x0000000306057824 */ /* 0x000fe400078e02ff */
[----:B------:R-:W-:Y:S02]  /*0720*/  IMAD.MOV.U32 R4, RZ, RZ, 0x2a ;  /* 0x0000002aff047424 */ /* 0x000fe400078e00ff */
[----:B0-----:R-:W-:-:S04]  /*0730*/  IMAD.WIDE R2, R5, 0x4, R2 ;  /* 0x0000000405027825 */ /* 0x001fc800078e0202 */
[----:B------:R-:W-:Y:S01]  /*0740*/  VIADD R5, R0, 0x1 ;  /* 0x0000000100057836 */ /* 0x000fe20000000000 */
[----:B------:R0:W-:Y:S01]  /*0750*/  STG.E desc[UR8][R2.64+0x8], R7 ;  /* 0x0000080702007986 */ /* 0x0001e2000c101908 */
[----:B------:R-:W-:-:S03]  /*0760*/  HFMA2 R0, -RZ, RZ, 0, 0 ;  /* 0x00000000ff007431 */ /* 0x000fc600000001ff */
[----:B------:R0:W-:Y:S04]  /*0770*/  STG.E desc[UR8][R2.64], RZ ;  /* 0x000000ff02007986 */ /* 0x0001e8000c101908 */
[----:B------:R0:W-:Y:S02]  /*0780*/  STG.E desc[UR8][R2.64+0x4], RZ ;  /* 0x000004ff02007986 */ /* 0x0001e4000c101908 */
.L_x_4:
[----:B0---4-:R0:W1:Y:S01]  /*0790*/  LDS.U8 R7, [R4+UR4+-0x2a] ;  /* 0xffffd60404077984 */ /* 0x0110620008000000 */
[----:B------:R-:W-:-:S05]  /*07a0*/  VIADD R6, R4, UR4 ;  /* 0x0000000404067c36 */ /* 0x000fca0008000000 */
[----:B------:R-:W2:Y:S01]  /*07b0*/  LDS.U8 R9, [R6+-0x16] ;  /* 0xffffea0006097984 */ /* 0x000ea20000000000 */
[----:B0-----:R-:W-:-:S03]  /*07c0*/  IADD3 R4, PT, PT, R4, 0x190, RZ ;  /* 0x0000019004047810 */ /* 0x001fc60007ffe0ff */
[----:B------:R-:W0:Y:S04]  /*07d0*/  LDS.U8 R11, [R6+-0x2] ;  /* 0xfffffe00060b7984 */ /* 0x000e280000000000 */
[----:B------:R-:W3:Y:S04]  /*07e0*/  LDS.U8 R13, [R6+0x12] ;  /* 0x00001200060d7984 */ /* 0x000ee80000000000 */
[----:B------:R-:W-:Y:S04]  /*07f0*/  LDS.U8 R15, [R6+0x13] ;  /* 0x00001300060f7984 */ /* 0x000fe80000000000 */
[----:B------:R-:W-:Y:S01]  /*0800*/  LDS.U8 R17, [R6+0x27] ;  /* 0x0000270006117984 */ /* 0x000fe20000000000 */
[----:B-1----:R-:W-:-:S13]  /*0810*/  ISETP.GE.AND P3, PT, R0, R7, PT ;  /* 0x000000070000720c */ /* 0x002fda0003f66270 */
[----:B------:R-:W-:Y:S01]  /*0820*/  @!P3 IMAD.MOV.U32 R0, RZ, RZ, R7 ;  /* 0x000000ffff00b224 */ /* 0x000fe200078e0007 */
[----:B------:R-:W-:Y:S04]  /*0830*/  @!P3 STG.E desc[UR8][R2.64+0x8], R5 ;  /* 0x000008050200b986 */ /* 0x000fe8000c101908 */
[----:B--2---:R-:W-:Y:S01]  /*0840*/  ISETP.GE.U32.AND P2, PT, R0, R9, PT ;  /* 0x000000090000720c */ /* 0x004fe20003f46070 */
[----:B------:R-:W1:-:S12]  /*0850*/  LDS.U8 R7, [R6+0x26] ;  /* 0x0000260006077984 */ /* 0x000e580000000000 */
[----:B------:R-:W-:Y:S01]  /*0860*/  @!P2 MOV R0, R9 ;  /* 0x000000090000a202 */ /* 0x000fe20000000f00 */
[----:B------:R-:W-:Y:S01]  /*0870*/  @!P2 IMAD.MOV.U32 R19, RZ, RZ, -0x2 ;  /* 0xfffffffeff13a424 */ /* 0x000fe200078e00ff */
[----:B------:R-:W2:Y:S02]  /*0880*/  LDS.U8 R9, [R6+-0x29] ;  /* 0xffffd70006097984 */ /* 0x000ea40000000000 */
[----:B0-----:R-:W-:Y:S02]  /*0890*/  ISETP.GE.U32.AND P6, PT, R0, R11, PT ;  /* 0x0000000b0000720c */ /* 0x001fe40003fc6070 */
[----:B------:R-:W-:Y:S11]  /*08a0*/  @!P2 STG.E desc[UR8][R2.64+0x8], R5 ;  /* 0x000008050200a986 */ /* 0x000ff6000c101908 */
[----:B------:R-:W-:Y:S01]  /*08b0*/  @!P6 IMAD.MOV.U32 R0, RZ, RZ, R11 ;  /* 0x000000ffff00e224 */ /* 0x000fe200078e000b */
[----:B------:R-:W-:Y:S04]  /*08c0*/  @!P6 STG.E desc[UR8][R2.64+0x8], R5 ;  /* 0x000008050200e986 */ /* 0x000fe8000c101908 */
[----:B---3--:R-:W-:Y:S01]  /*08d0*/  ISETP.GE.U32.AND P5, PT, R0, R13, PT ;  /* 0x0000000d0000720c */ /* 0x008fe20003fa6070 */
[----:B------:R-:W0:-:S12]  /*08e0*/  LDS.U8 R11, [R6+-0x15] ;  /* 0xffffeb00060b7984 */ /* 0x000e180000000000 */
[----:B------:R-:W-:Y:S01]  /*08f0*/  @!P5 IMAD.MOV.U32 R0, RZ, RZ, R13 ;  /* 0x000000ffff00d224 */ /* 0x000fe200078e000d */
[----:B------:R-:W-:Y:S01]  /*0900*/  @!P5 STG.E desc[UR8][R2.64+0x8], R5 ;  /* 0x000008050200d986 */ /* 0x000fe2000c101908 */
[----:B------:R-:W-:-:S03]  /*0910*/  @!P5 IMAD.MOV.U32 R21, RZ, RZ, 0x1 ;  /* 0x00000001ff15d424 */ /* 0x000fc600078e00ff */
[----:B-1----:R-:W-:Y:S01]  /*0920*/  ISETP.GE.U32.AND P1, PT, R0, R7, PT ;  /* 0x000000070000720c */ /* 0x002fe20003f26070 */
[----:B------:R-:W1:-:S12]  /*0930*/  LDS.U8 R13, [R6+-0x1] ;  /* 0xffffff00060d7984 */ /* 0x000e580000000000 */
[----:B------:R-:W-:Y:S01]  /*0940*/  @!P1 IMAD.MOV.U32 R0, RZ, RZ, R7 ;  /* 0x000000ffff009224 */ /* 0x000fe200078e0007 */
[----:B------:R-:W-:Y:S01]  /*0950*/  @!P1 STG.E desc[UR8][R2.64+0x8], R5 ;  /* 0x0000080502009986 */ /* 0x000fe2000c101908 */
[----:B------:R-:W-:-:S03]  /*0960*/  @!P3 IMAD.MOV.U32 R7, RZ, RZ, -0x2 ;  /* 0xfffffffeff07b424 */ /* 0x000fc600078e00ff */
[-C--:B--2---:R-:W-:Y:S02]  /*0970*/  ISETP.GE.U32.AND P0, PT, R0, R9.reuse, PT ;  /* 0x000000090000720c */ /* 0x084fe40003f06070 */
[----:B------:R-:W-:Y:S04]  /*0980*/  @!P3 STG.E desc[UR8][R2.64], R7 ;  /* 0x000000070200b986 */ /* 0x000fe8000c101908 */
[----:B------:R2:W-:Y:S04]  /*0990*/  @!P3 STG.E desc[UR8][R2.64+0x4], R7 ;  /* 0x000004070200b986 */ /* 0x0005e8000c101908 */
[----:B------:R3:W-:Y:S03]  /*09a0*/  @!P2 STG.E desc[UR8][R2.64], R19 ;  /* 0x000000130200a986 */ /* 0x0007e6000c101908 */
[----:B------:R-:W-:Y:S01]  /*09b0*/  @!P0 MOV R0, R9 ;  /* 0x0000000900008202 */ /* 0x000fe20000000f00 */
[----:B------:R-:W-:Y:S01]  /*09c0*/  @!P0 STG.E desc[UR8][R2.64+0x8], R5 ;  /* 0x0000080502008986 */ /* 0x000fe2000c101908 */
[----:B------:R-:W-:-:S02]  /*09d0*/  @!P2 MOV R9, 0xffffffff ;  /* 0xffffffff0009a802 */ /* 0x000fc40000000f00 */
[----:B0-----:R-:W-:Y:S01]  /*09e0*/  ISETP.GE.U32.AND P4, PT, R0, R11, PT ;  /* 0x0000000b0000720c */ /* 0x001fe20003f86070 */
[----:B--2---:R-:W-:Y:S02]  /*09f0*/  @!P6 IMAD.MOV.U32 R7, RZ, RZ, -0x2 ;  /* 0xfffffffeff07e424 */ /* 0x004fe400078e00ff */
[----:B------:R-:W-:Y:S01]  /*0a00*/  @!P2 STG.E desc[UR8][R2.64+0x4], R9 ;  /* 0x000004090200a986 */ /* 0x000fe2000c101908 */
[----:B---3--:R-:W-:-:S03]  /*0a10*/  @!P5 MOV R19, 0xfffffffe ;  /* 0xfffffffe0013d802 */ /* 0x008fc60000000f00 */
[----:B------:R-:W-:Y:S04]  /*0a20*/  @!P6 STG.E desc[UR8][R2.64+0x4], RZ ;  /* 0x000004ff0200e986 */ /* 0x000fe8000c101908 */
[----:B------:R0:W-:Y:S02]  /*0a30*/  @!P6 STG.E desc[UR8][R2.64], R7 ;  /* 0x000000070200e986 */ /* 0x0001e4000c101908 */
[----:B------:R-:W-:Y:S02]  /*0a40*/  @!P4 IMAD.MOV.U32 R0, RZ, RZ, R11 ;  /* 0x000000ffff00c224 */ /* 0x000fe400078e000b */
[----:B------:R-:W2:Y:S03]  /*0a50*/  LDS.U8 R11, [R6+-0x28] ;  /* 0xffffd800060b7984 */ /* 0x000ea60000000000 */
[----:B-1----:R-:W-:Y:S01]  /*0a60*/  ISETP.GE.U32.AND P3, PT, R0, R13, PT ;  /* 0x0000000d0000720c */ /* 0x002fe20003f66070 */
[----:B------:R1:W-:Y:S04]  /*0a70*/  @!P5 STG.E desc[UR8][R2.64], R19 ;  /* 0x000000130200d986 */ /* 0x0003e8000c101908 */
[----:B------:R3:W-:Y:S01]  /*0a80*/  @!P5 STG.E desc[UR8][R2.64+0x4], R21 ;  /* 0x000004150200d986 */ /* 0x0007e2000c101908 */
[----:B0-----:R-:W-:-:S03]  /*0a90*/  @!P1 MOV R7, 0x2 ;  /* 0x0000000200079802 */ /* 0x001fc60000000f00 */
[----:B------:R-:W-:Y:S04]  /*0aa0*/  LDS.U8 R9, [R6+0x14] ;  /* 0x0000140006097984 */ /* 0x000fe80000000000 */
[----:B------:R-:W-:Y:S01]  /*0ab0*/  @!P3 IMAD.MOV.U32 R0, RZ, RZ, R13 ;  /* 0x000000ffff00b224 */ /* 0x000fe200078e000d */
[----:B------:R-:W-:Y:S01]  /*0ac0*/  @!P1 STG.E desc[UR8][R2.64+0x4], R7 ;  /* 0x0000040702009986 */ /* 0x000fe2000c101908 */
[----:B-1----:R-:W-:Y:S02]  /*0ad0*/  @!P0 IMAD.MOV.U32 R19, RZ, RZ, -0x1 ;  /* 0xffffffffff138424 */ /* 0x002fe400078e00ff */
[----:B---3--:R-:W-:Y:S01]  /*0ae0*/  @!P0 IMAD.MOV.U32 R21, RZ, RZ, -0x2 ;  /* 0xfffffffeff158424 */ /* 0x008fe200078e00ff */
[----:B------:R-:W-:Y:S01]  /*0af0*/  ISETP.GE.U32.AND P2, PT, R0, R15, PT ;  /* 0x0000000f0000720c */ /* 0x000fe20003f46070 */
[----:B------:R-:W0:Y:S04]  /*0b00*/  LDS.U8 R13, [R6+-0x14] ;  /* 0xffffec00060d7984 */ /* 0x000e280000000000 */
[----:B------:R1:W-:Y:S04]  /*0b10*/  @!P0 STG.E desc[UR8][R2.64+0x4], R21 ;  /* 0x0000041502008986 */ /* 0x0003e8000c101908 */
[----:B------:R-:W-:Y:S04]  /*0b20*/  LDS.U8 R7, [R6+-0x27] ;  /* 0xffffd90006077984 */ /* 0x000fe80000000000 */
[----:B------:R-:W-:Y:S01]  /*0b30*/  @!P2 IMAD.MOV.U32 R0, RZ, RZ, R15 ;  /* 0x000000ffff00a224 */ /* 0x000fe200078e000f */
[----:B------:R-:W-:Y:S04]  /*0b40*/  @!P4 STG.E desc[UR8][R2.64+0x8], R5 ;  /* 0x000008050200c986 */ /* 0x000fe8000c101908 */
[----:B------:R-:W-:Y:S01]  /*0b50*/  ISETP.GE.U32.AND P6, PT, R0, R17, PT ;  /* 0x000000110000720c */ /* 0x000fe20003fc6070 */
[----:B------:R-:W3:Y:S04]  /*0b60*/  LDS.U8 R15, [R6] ;  /* 0x00000000060f7984 */ /* 0x000ee80000000000 */
[----:B------:R-:W-:Y:S04]  /*0b70*/  @!P3 STG.E desc[UR8][R2.64+0x8], R5 ;  /* 0x000008050200b986 */ /* 0x000fe8000c101908 */
[----:B------:R-:W-:Y:S04]  /*0b80*/  @!P2 STG.E desc[UR8][R2.64+0x8], R5 ;  /* 0x000008050200a986 */ /* 0x000fe8000c101908 */
[----:B------:R-:W-:Y:S01]  /*0b90*/  @!P6 IMAD.MOV.U32 R0, RZ, RZ, R17 ;  /* 0x000000ffff00e224 */ /* 0x000fe200078e0011 */
[----:B-1----:R-:W-:Y:S01]  /*0ba0*/  @!P6 MOV R21, 0xffffffff ;  /* 0xffffffff0015e802 */ /* 0x002fe20000000f00 */
[----:B------:R-:W-:Y:S01]  /*0bb0*/  @!P1 IMAD.MOV.U32 R17, RZ, RZ, -0x2 ;  /* 0xfffffffeff119424 */ /* 0x000fe200078e00ff */
[----:B------:R-:W-:Y:S02]  /*0bc0*/  @!P6 STG.E desc[UR8][R2.64+0x8], R5 ;  /* 0x000008050200e986 */ /* 0x000fe4000c101908 */
[----:B--2---:R-:W-:-:S02]  /*0bd0*/  ISETP.GE.U32.AND P5, PT, R0, R11, PT ;  /* 0x0000000b0000720c */ /* 0x004fc40003fa6070 */
[----:B------:R1:W-:Y:S04]  /*0be0*/  @!P1 STG.E desc[UR8][R2.64], R17 ;  /* 0x0000001102009986 */ /* 0x0003e8000c101908 */
[----:B------:R2:W-:Y:S07]  /*0bf0*/  @!P0 STG.E desc[UR8][R2.64], R19 ;  /* 0x0000001302008986 */ /* 0x0005ee000c101908 */
[----:B------:R-:W-:Y:S01]  /*0c00*/  @!P5 IMAD.MOV.U32 R0, RZ, RZ, R11 ;  /* 0x000000ffff00d224 */ /* 0x000fe200078e000b */
[----:B------:R-:W-:Y:S01]  /*0c10*/  @!P5 STG.E desc[UR8][R2.64+0x8], R5 ;  /* 0x000008050200d986 */ /* 0x000fe2000c101908 */
[----:B-1----:R-:W-:-:S03]  /*0c20*/  @!P4 IMAD.MOV.U32 R17, RZ, RZ, -0x1 ;  /* 0xffffffffff11c424 */ /* 0x002fc600078e00ff */
[----:B0-----:R-:W-:Y:S01]  /*0c30*/  ISETP.GE.U32.AND P1, PT, R0, R13, PT ;  /* 0x0000000d0000720c */ /* 0x001fe20003f26070 */
[----:B------:R-:W0:Y:S01]  /*0c40*/  LDS.U8 R11, [R6+0x28] ;  /* 0x00002800060b7984 */ /* 0x000e220000000000 */
[----:B--2---:R-:W-:-:S03]  /*0c50*/  @!P2 IMAD.MOV.U32 R19, RZ, RZ, -0x1 ;  /* 0xffffffffff13a424 */ /* 0x004fc600078e00ff */
[----:B------:R-:W-:Y:S04]  /*0c60*/  @!P4 STG.E desc[UR8][R2.64], R17 ;  /* 0x000000110200c986 */ /* 0x000fe8000c101908 */
[----:B------:R1:W-:Y:S04]  /*0c70*/  @!P4 STG.E desc[UR8][R2.64+0x4], R17 ;  /* 0x000004110200c986 */ /* 0x0003e8000c101908 */
[----:B------:R-:W-:Y:S01]  /*0c80*/  @!P1 MOV R0, R13 ;  /* 0x0000000d00009202 */ /* 0x000fe20000000f00 */
[----:B------:R-:W-:Y:S03]  /*0c90*/  @!P3 STG.E desc[UR8][R2.64+0x4], RZ ;  /* 0x000004ff0200b986 */ /* 0x000fe6000c101908 */
[----:B---3--:R-:W-:Y:S01]  /*0ca0*/  ISETP.GE.U32.AND P0, PT, R0, R15, PT ;  /* 0x0000000f0000720c */ /* 0x008fe20003f06070 */
[----:B------:R-:W2:Y:S01]  /*0cb0*/  LDS.U8 R13, [R6+-0x13] ;  /* 0xffffed00060d7984 */ /* 0x000ea20000000000 */
[----:B-1----:R-:W-:-:S03]  /*0cc0*/  @!P2 IMAD.MOV.U32 R17, RZ, RZ, 0x1 ;  /* 0x00000001ff11a424 */ /* 0x002fc600078e00ff */
[----:B------:R-:W-:Y:S04]  /*0cd0*/  @!P1 STG.E desc[UR8][R2.64+0x8], R5 ;  /* 0x0000080502009986 */ /* 0x000fe8000c101908 */
[----:B------:R1:W-:Y:S04]  /*0ce0*/  @!P2 STG.E desc[UR8][R2.64+0x4], R17 ;  /* 0x000004110200a986 */ /* 0x0003e8000c101908 */
[----:B------:R-:W-:Y:S01]  /*0cf0*/  @!P0 IMAD.MOV.U32 R0, RZ, RZ, R15 ;  /* 0x000000ffff008224 */ /* 0x000fe200078e000f */
[----:B------:R-:W-:Y:S01]  /*0d00*/  @!P0 STG.E desc[UR8][R2.64+0x8], R5 ;  /* 0x0000080502008986 */ /* 0x000fe2000c101908 */
[----:B------:R-:W-:-:S03]  /*0d10*/  @!P3 IMAD.MOV.U32 R15, RZ, RZ, -0x1 ;  /* 0xffffffffff0fb424 */ /* 0x000fc600078e00ff */
[----:B------:R-:W-:Y:S02]  /*0d20*/  ISETP.GE.U32.AND P4, PT, R0, R9, PT ;  /* 0x000000090000720c */ /* 0x000fe40003f86070 */
[----:B------:R3:W-:Y:S01]  /*0d30*/  @!P3 STG.E desc[UR8][R2.64], R15 ;  /* 0x0000000f0200b986 */ /* 0x0007e2000c101908 */
[----:B-1----:R-:W-:-:S03]  /*0d40*/  @!P5 IMAD.MOV.U32 R17, RZ, RZ, -0x2 ;  /* 0xfffffffeff11d424 */ /* 0x002fc600078e00ff */
[----:B------:R1:W-:Y:S04]  /*0d50*/  @!P2 STG.E desc[UR8][R2.64], R19 ;  /* 0x000000130200a986 */ /* 0x0003e8000c101908 */
[----:B------:R-:W-:Y:S03]  /*0d60*/  @!P6 STG.E desc[UR8][R2.64], R21 ;  /* 0x000000150200e986 */ /* 0x000fe6000c101908 */
[----:B------:R-:W-:Y:S01]  /*0d70*/  @!P4 MOV R0, R9 ;  /* 0x000000090000c202 */ /* 0x000fe20000000f00 */
[----:B---3--:R-:W-:Y:S01]  /*0d80*/  @!P6 IMAD.MOV.U32 R15, RZ, RZ, 0x2 ;  /* 0x00000002ff0fe424 */ /* 0x008fe200078e00ff */
[----:B------:R-:W3:Y:S02]  /*0d90*/  LDS.U8 R9, [R6+0x1] ;  /* 0x0000010006097984 */ /* 0x000ee40000000000 */
[----:B0-----:R-:W-:Y:S01]  /*0da0*/  ISETP.GE.U32.AND P3, PT, R0, R11, PT ;  /* 0x0000000b0000720c */ /* 0x001fe20003f66070 */
[----:B-1----:R-:W-:Y:S01]  /*0db0*/  @!P1 IMAD.MOV.U32 R19, RZ, RZ, -0x1 ;  /* 0xffffffffff139424 */ /* 0x002fe200078e00ff */
[----:B------:R0:W-:Y:S04]  /*0dc0*/  @!P6 STG.E desc[UR8][R2.64+0x4], R15 ;  /* 0x0000040f0200e986 */ /* 0x0001e8000c101908 */
[----:B------:R-:W-:Y:S04]  /*0dd0*/  @!P5 STG.E desc[UR8][R2.64], RZ ;  /* 0x000000ff0200d986 */ /* 0x000fe8000c101908 */
[----:B------:R1:W-:Y:S03]  /*0de0*/  @!P5 STG.E desc[UR8][R2.64+0x4], R17 ;  /* 0x000004110200d986 */ /* 0x0003e6000c101908 */
[----:B------:R-:W-:Y:S01]  /*0df0*/  @!P3 IMAD.MOV.U32 R0, RZ, RZ, R11 ;  /* 0x000000ffff00b224 */ /* 0x000fe200078e000b */
[----:B------:R-:W-:Y:S01]  /*0e00*/  @!P1 STG.E desc[UR8][R2.64], RZ ;  /* 0x000000ff02009986 */ /* 0x000fe2000c101908 */
[----:B0-----:R-:W-:-:S03]  /*0e10*/  @!P4 MOV R15, 0x1 ;  /* 0x00000001000fc802 */ /* 0x001fc60000000f00 */
[----:B------:R-:W-:Y:S01]  /*0e20*/  ISETP.GE.U32.AND P2, PT, R0, R7, PT ;  /* 0x000000070000720c */ /* 0x000fe20003f46070 */
[----:B------:R-:W0:Y:S01]  /*0e30*/  LDS.U8 R11, [R6+0x15] ;  /* 0x00001500060b7984 */ /* 0x000e220000000000 */
[----:B-1----:R-:W-:-:S03]  /*0e40*/  @!P3 IMAD.MOV.U32 R17, RZ, RZ, 0x2 ;  /* 0x00000002ff11b424 */ /* 0x002fc600078e00ff */
[----:B------:R1:W-:Y:S04]  /*0e50*/  @!P1 STG.E desc[UR8][R2.64+0x4], R19 ;  /* 0x0000041302009986 */ /* 0x0003e8000c101908 */
[----:B------:R-:W-:Y:S04]  /*0e60*/  @!P0 STG.E desc[UR8][R2.64], RZ ;  /* 0x000000ff02008986 */ /* 0x000fe8000c101908 */
[----:B------:R-:W-:Y:S01]  /*0e70*/  @!P2 IMAD.MOV.U32 R0, RZ, RZ, R7 ;  /* 0x000000ffff00a224 */ /* 0x000fe200078e0007 */
[----:B------:R-:W-:Y:S01]  /*0e80*/  @!P0 STG.E desc[UR8][R2.64+0x4], RZ ;  /* 0x000004ff02008986 */ /* 0x000fe2000c101908 */
[----:B------:R-:W-:Y:S01]  /*0e90*/  @!P2 IMAD.MOV.U32 R21, RZ, RZ, -0x2 ;  /* 0xfffffffeff15a424 */ /* 0x000fe200078e00ff */
[----:B-1----:R-:W-:-:S02]  /*0ea0*/  @!P2 MOV R19, 0x1 ;  /* 0x000000010013a802 */ /* 0x002fc40000000f00 */
[----:B------:R-:W1:Y:S01]  /*0eb0*/  LDS.U8 R7, [R6+0x29] ;  /* 0x0000290006077984 */ /* 0x000e620000000000 */
[----:B--2---:R-:W-:-:S03]  /*0ec0*/  ISETP.GE.U32.AND P6, PT, R0, R13, PT ;  /* 0x0000000d0000720c */ /* 0x004fc60003fc6070 */
[----:B------:R-:W-:Y:S04]  /*0ed0*/  @!P4 STG.E desc[UR8][R2.64], RZ ;  /* 0x000000ff0200c986 */ /* 0x000fe8000c101908 */
[----:B------:R-:W-:Y:S04]  /*0ee0*/  @!P4 STG.E desc[UR8][R2.64+0x8], R5 ;  /* 0x000008050200c986 */ /* 0x000fe8000c101908 */
[----:B------:R2:W-:Y:S02]  /*0ef0*/  @!P4 STG.E desc[UR8][R2.64+0x4], R15 ;  /* 0x0000040f0200c986 */ /* 0x0005e4000c101908 */
[----:B------:R-:W-:-:S02]  /*0f00*/  @!P6 MOV R0, R13 ;  /* 0x0000000d0000e202 */ /* 0x000fc40000000f00 */
[----:B------:R-:W4:Y:S02]  /*0f10*/  LDS.U8 R13, [R6+-0x26] ;  /* 0xffffda00060d7984 */ /* 0x000f240000000000 */
[----:B---3--:R-:W-:Y:S02]  /*0f20*/  ISETP.GE.U32.AND P5, PT, R0, R9, PT ;  /* 0x000000090000720c */ /* 0x008fe40003fa6070 */
[----:B------:R-:W-:Y:S04]  /*0f30*/  @!P3 STG.E desc[UR8][R2.64], RZ ;  /* 0x000000ff0200b986 */ /* 0x000fe8000c101908 */
[----:B------:R-:W-:Y:S01]  /*0f40*/  @!P3 STG.E desc[UR8][R2.64+0x8], R5 ;  /* 0x000008050200b986 */ /* 0x000fe2000c101908 */
[----:B--2---:R-:W-:-:S03]  /*0f50*/  @!P6 MOV R15, 0xffffffff ;  /* 0xffffffff000fe802 */ /* 0x004fc60000000f00 */
[----:B------:R2:W-:Y:S03]  /*0f60*/  @!P3 STG.E desc[UR8][R2.64+0x4], R17 ;  /* 0x000004110200b986 */ /* 0x0005e6000c101908 */
[----:B------:R-:W-:Y:S01]  /*0f70*/  @!P5 IMAD.MOV.U32 R0, RZ, RZ, R9 ;  /* 0x000000ffff00d224 */ /* 0x000fe200078e0009 */
[----:B------:R3:W-:Y:S04]  /*0f80*/  @!P2 STG.E desc[UR8][R2.64], R19 ;  /* 0x000000130200a986 */ /* 0x0007e8000c101908 */
[----:B0-----:R-:W-:Y:S01]  /*0f90*/  ISETP.GE.U32.AND P1, PT, R0, R11, PT ;  /* 0x0000000b0000720c */ /* 0x001fe20003f26070 */
[----:B------:R-:W0:Y:S04]  /*0fa0*/  LDS.U8 R9, [R6+-0x12] ;  /* 0xffffee0006097984 */ /* 0x000e280000000000 */
[----:B------:R-:W-:Y:S04]  /*0fb0*/  @!P2 STG.E desc[UR8][R2.64+0x8], R5 ;  /* 0x000008050200a986 */ /* 0x000fe8000c101908 */
[----:B------:R5:W-:Y:S04]  /*0fc0*/  @!P2 STG.E desc[UR8][R2.64+0x4], R21 ;  /* 0x000004150200a986 */ /* 0x000be8000c101908 */
[----:B------:R-:W-:Y:S01]  /*0fd0*/  @!P1 IMAD.MOV.U32 R0, RZ, RZ, R11 ;  /* 0x000000ffff009224 */ /* 0x000fe200078e000b */
[----:B------:R-:W-:Y:S01]  /*0fe0*/  @!P6 STG.E desc[UR8][R2.64+0x8], R5 ;  /* 0x000008050200e986 */ /* 0x000fe2000c101908 */
[----:B--2---:R-:W-:-:S03]  /*0ff0*/  @!P1 IMAD.MOV.U32 R17, RZ, RZ, 0x1 ;  /* 0x00000001ff119424 */ /* 0x004fc600078e00ff */
[----:B-1----:R-:W-:Y:S01]  /*1000*/  ISETP.GE.U32.AND P0, PT, R0, R7, PT ;  /* 0x000000070000720c */ /* 0x002fe20003f06070 */
[----:B------:R-:W1:Y:S04]  /*1010*/  LDS.U8 R11, [R6+0x2] ;  /* 0x00000200060b7984 */ /* 0x000e680000000000 */
[----:B------:R-:W-:Y:S04]  /*1020*/  @!P6 STG.E desc[UR8][R2.64+0x4], R15 ;  /* 0x0000040f0200e986 */ /* 0x000fe8000c101908 */
[----:B------:R-:W-:Y:S04]  /*1030*/  @!P5 STG.E desc[UR8][R2.64+0x4], RZ ;  /* 0x000004ff0200d986 */ /* 0x000fe8000c101908 */
[----:B------:R-:W-:Y:S01]  /*1040*/  @!P0 IMAD.MOV.U32 R0, RZ, RZ, R7 ;  /* 0x000000ffff008224 */ /* 0x000fe200078e0007 */
[----:B------:R-:W-:Y:S01]  /*1050*/  @!P5 STG.E desc[UR8][R2.64+0x8], R5 ;  /* 0x000008050200d986 */ /* 0x000fe2000c101908 */
[----:B---3--:R-:W-:-:S03]  /*1060*/  @!P0 IMAD.MOV.U32 R19, RZ, RZ, 0x2 ;  /* 0x00000002ff138424 */ /* 0x008fc600078e00ff */
[----:B----4-:R-:W-:Y:S01]  /*1070*/  ISETP.GE.U32.AND P4, PT, R0, R13, PT ;  /* 0x0000000d0000720c */ /* 0x010fe20003f86070 */
[----:B------:R-:W2:Y:S04]  /*1080*/  LDS.U8 R7, [R6+0x16] ;  /* 0x0000160006077984 */ /* 0x000ea80000000000 */
[----:B------:R-:W-:Y:S04]  /*1090*/  @!P1 STG.E desc[UR8][R2.64+0x4], R17 ;  /* 0x0000041102009986 */ /* 0x000fe8000c101908 */
[----:B------:R-:W-:Y:S04]  /*10a0*/  @!P0 STG.E desc[UR8][R2.64+0x4], R19 ;  /* 0x0000041302008986 */ /* 0x000fe8000c101908 */
[----:B------:R-:W-:Y:S01]  /*10b0*/  @!P4 IMAD.MOV.U32 R0, RZ, RZ, R13 ;  /* 0x000000ffff00c224 */ /* 0x000fe200078e000d */
[----:B------:R-:W-:Y:S01]  /*10c0*/  @!P1 STG.E desc[UR8][R2.64+0x8], R5 ;  /* 0x0000080502009986 */ /* 0x000fe2000c101908 */
[----:B-----5:R-:W-:-:S02]  /*10d0*/  @!P4 IMAD.MOV.U32 R21, RZ, RZ, 0x2 ;  /* 0x00000002ff15c424 */ /* 0x020fc400078e00ff */
[----:B------:R-:W-:Y:S01]  /*10e0*/  @!P4 IMAD.MOV.U32 R23, RZ, RZ, -0x2 ;  /* 0xfffffffeff17c424 */ /* 0x000fe200078e00ff */
[----:B0-----:R-:W-:Y:S01]  /*10f0*/  ISETP.GE.U32.AND P3, PT, R0, R9, PT ;  /* 0x000000090000720c */ /* 0x001fe20003f66070 */
[----:B------:R-:W0:Y:S04]  /*1100*/  LDS.U8 R13, [R6+0x2a] ;  /* 0x00002a00060d7984 */ /* 0x000e280000000000 */
[----:B------:R-:W-:Y:S04]  /*1110*/  @!P0 STG.E desc[UR8][R2.64+0x8], R5 ;  /* 0x0000080502008986 */ /* 0x000fe8000c101908 */
[----:B------:R-:W-:Y:S04]  /*1120*/  @!P4 STG.E desc[UR8][R2.64+0x4], R23 ;  /* 0x000004170200c986 */ /* 0x000fe8000c101908 */
[----:B------:R-:W-:Y:S01]  /*1130*/  @!P3 IMAD.MOV.U32 R0, RZ, RZ, R9 ;  /* 0x000000ffff00b224 */ /* 0x000fe200078e0009 */
[----:B------:R-:W-:Y:S01]  /*1140*/  @!P4 STG.E desc[UR8][R2.64+0x8], R5 ;  /* 0x000008050200c986 */ /* 0x000fe2000c101908 */
[----:B------:R-:W-:-:S03]  /*1150*/  @!P6 IMAD.MOV.U32 R9, RZ, RZ, 0x1 ;  /* 0x00000001ff09e424 */ /* 0x000fc600078e00ff */
[----:B-1----:R-:W-:Y:S01]  /*1160*/  ISETP.GE.U32.AND P2, PT, R0, R11, PT ;  /* 0x0000000b0000720c */ /* 0x002fe20003f46070 */
[----:B------:R-:W-:Y:S04]  /*1170*/  @!P3 STG.E desc[UR8][R2.64+0x8], R5 ;  /* 0x000008050200b986 */ /* 0x000fe8000c101908 */
[----:B------:R1:W-:Y:S08]  /*1180*/  @!P6 STG.E desc[UR8][R2.64], R9 ;  /* 0x000000090200e986 */ /* 0x0003f0000c101908 */
[----:B------:R-:W-:Y:S01]  /*1190*/  @!P2 IMAD.MOV.U32 R0, RZ, RZ, R11 ;  /* 0x000000ffff00a224 */ /* 0x000fe200078e000b */
[----:B------:R-:W-:Y:S01]  /*11a0*/  @!P2 STG.E desc[UR8][R2.64+0x8], R5 ;  /* 0x000008050200a986 */ /* 0x000fe2000c101908 */
[----:B------:R-:W-:Y:S01]  /*11b0*/  @!P5 IMAD.MOV.U32 R11, RZ, RZ, 0x1 ;  /* 0x00000001ff0bd424 */ /* 0x000fe200078e00ff */
[----:B-1----:R-:W-:Y:S01]  /*11c0*/  @!P0 MOV R9, 0x1 ;  /* 0x0000000100098802 */ /* 0x002fe20000000f00 */
[----:B------:R-:W-:Y:S01]  /*11d0*/  @!P2 IMAD.MOV.U32 R15, RZ, RZ, 0x2 ;  /* 0x00000002ff0fa424 */ /* 0x000fe200078e00ff */
[----:B--2---:R-:W-:-:S02]  /*11e0*/  ISETP.GE.U32.AND P6, PT, R0, R7, PT ;  /* 0x000000070000720c */ /* 0x004fc40003fc6070 */
[----:B------:R1:W-:Y:S04]  /*11f0*/  @!P5 STG.E desc[UR8][R2.64], R11 ;  /* 0x0000000b0200d986 */ /* 0x0003e8000c101908 */
[----:B------:R2:W-:Y:S04]  /*1200*/  @!P1 STG.E desc[UR8][R2.64], R17 ;  /* 0x0000001102009986 */ /* 0x0005e8000c101908 */
[----:B------:R3:W-:Y:S01]  /*1210*/  @!P0 STG.E desc[UR8][R2.64], R9 ;  /* 0x0000000902008986 */ /* 0x0007e2000c101908 */
[----:B------:R-:W-:Y:S02]  /*1220*/  ISETP.NE.AND P0, PT, R4, 0x4da, PT ;  /* 0x000004da0400780c */ /* 0x000fe40003f05270 */
[----:B------:R-:W-:Y:S01]  /*1230*/  @!P6 MOV R0, R7 ;  /* 0x000000070000e202 */ /* 0x000fe20000000f00 */
[----:B------:R-:W-:Y:S01]  /*1240*/  @!P3 IMAD.MOV.U32 R7, RZ, RZ, 0x2 ;  /* 0x00000002ff07b424 */ /* 0x000fe200078e00ff */
[----:B------:R4:W-:Y:S01]  /*1250*/  @!P4 STG.E desc[UR8][R2.64], R21 ;  /* 0x000000150200c986 */ /* 0x0009e2000c101908 */
[----:B-1----:R-:W-:Y:S01]  /*1260*/  @!P3 IMAD.MOV.U32 R11, RZ, RZ, -0x1 ;  /* 0xffffffffff0bb424 */ /* 0x002fe200078e00ff */
[----:B0-----:R-:W-:-:S02]  /*1270*/  ISETP.GE.U32.AND P5, PT, R0, R13, PT ;  /* 0x0000000d0000720c */ /* 0x001fc40003fa6070 */
[----:B--2---:R-:W-:Y:S01]  /*1280*/  @!P6 MOV R17, 0x2 ;  /* 0x000000020011e802 */ /* 0x004fe20000000f00 */
[----:B------:R4:W-:Y:S01]  /*1290*/  @!P3 STG.E desc[UR8][R2.64], R7 ;  /* 0x000000070200b986 */ /* 0x0009e2000c101908 */
[----:B---3--:R-:W-:-:S03]  /*12a0*/  @!P6 IMAD.MOV.U32 R9, RZ, RZ, 0x1 ;  /* 0x00000001ff09e424 */ /* 0x008fc600078e00ff */
[----:B------:R4:W-:Y:S04]  /*12b0*/  @!P3 STG.E desc[UR8][R2.64+0x4], R11 ;  /* 0x0000040b0200b986 */ /* 0x0009e8000c101908 */
[----:B------:R4:W-:Y:S02]  /*12c0*/  @!P2 STG.E desc[UR8][R2.64], R15 ;  /* 0x0000000f0200a986 */ /* 0x0009e4000c101908 */
[----:B------:R-:W-:Y:S02]  /*12d0*/  @!P5 IMAD.MOV.U32 R19, RZ, RZ, 0x2 ;  /* 0x00000002ff13d424 */ /* 0x000fe400078e00ff */
[----:B------:R4:W-:Y:S01]  /*12e0*/  @!P2 STG.E desc[UR8][R2.64+0x4], RZ ;  /* 0x000004ff0200a986 */ /* 0x0009e2000c101908 */
[----:B------:R-:W-:-:S03]  /*12f0*/  @!P5 IMAD.MOV.U32 R0, RZ, RZ, R13 ;  /* 0x000000ffff00d224 */ /* 0x000fc600078e000d */
[----:B------:R4:W-:Y:S04]  /*1300*/  @!P6 STG.E desc[UR8][R2.64], R17 ;  /* 0x000000110200e986 */ /* 0x0009e8000c101908 */
[----:B------:R4:W-:Y:S04]  /*1310*/  @!P6 STG.E desc[UR8][R2.64+0x4], R9 ;  /* 0x000004090200e986 */ /* 0x0009e8000c101908 */
[----:B------:R4:W-:Y:S04]  /*1320*/  @!P6 STG.E desc[UR8][R2.64+0x8], R5 ;  /* 0x000008050200e986 */ /* 0x0009e8000c101908 */
[----:B------:R4:W-:Y:S04]  /*1330*/  @!P5 STG.E desc[UR8][R2.64+0x8], R5 ;  /* 0x000008050200d986 */ /* 0x0009e8000c101908 */
[----:B------:R4:W-:Y:S04]  /*1340*/  @!P5 STG.E desc[UR8][R2.64], R19 ;  /* 0x000000130200d986 */ /* 0x0009e8000c101908 */
[----:B------:R4:W-:Y:S01]  /*1350*/  @!P5 STG.E desc[UR8][R2.64+0x4], R19 ;  /* 0x000004130200d986 */ /* 0x0009e2000c101908 */
[----:B------:R-:W-:Y:S05]  /*1360*/  @P0 BRA `(.L_x_4) ;  /* 0xfffffff400080947 */ /* 0x000fea000383ffff */
.L_x_3:
[----:B------:R-:W-:Y:S05]  /*1370*/  BSYNC.RECONVERGENT B0 ;  /* 0x0000000000007941 */ /* 0x000fea0003800200 */
.L_x_2:
[----:B------:R-:W-:Y:S06]  /*1380*/  BAR.SYNC.DEFER_BLOCKING 0x0 ;  /* 0x0000000000007b1d */ /* 0x000fec0000010000 */
[----:B------:R-:W-:Y:S05]  /*1390*/  EXIT ;  /* 0x000000000000794d */ /* 0x000fea0003800000 */
.L_x_5:
[----:B------:R-:W-:-:S00]  /*13a0*/  BRA `(.L_x_5) ;  /* 0xfffffffc00fc7947 */ /* 0x000fc0000383ffff */
[----:B------:R-:W-:-:S00]  /*13b0*/  NOP ;  /* 0x0000000000007918 */ /* 0x000fc00000000000 */
        /* <DEDUP_REMOVED lines=12> */
.L_x_6:


//--------------------- .nv.shared._Z23d_generate_mv_one_framePhS_Pi --------------------------
	.section	.nv.shared._Z23d_generate_mv_one_framePhS_Pi,"aw",@nobits
	.sectionflags	@""
.nv.shared._Z23d_generate_mv_one_framePhS_Pi:
	.zero		2432


//--------------------- .nv.shared.reserved.0     --------------------------
	.section	.nv.shared.reserved.0,"aw",@nobits
	.weak		__nv_reservedSMEM_offset_0_alias
	.size		__nv_reservedSMEM_offset_0_alias, 0, 64
	.other		__nv_reservedSMEM_offset_0_alias,@"STO_CUDA_RESERVED_SHARED STV_DEFAULT"
__nv_reservedSMEM_offset_0_alias:
	.zero		0
	.zero		64


//--------------------- .nv.constant0._Z23d_generate_mv_one_framePhS_Pi --------------------------
	.section	.nv.constant0._Z23d_generate_mv_one_framePhS_Pi,"a",@progbits
	.sectionflags	@""
	.align	4
.nv.constant0._Z23d_generate_mv_one_framePhS_Pi:
	.zero		920


//--------------------- SYMBOLS --------------------------

	.type		.nv.reservedSmem.offset0,@object
	.size		.nv.reservedSmem.offset0,0x4
	.type		.nv.reservedSmem.cap,@object
	.size		.nv.reservedSmem.cap,0x4
